	.headerflags	@"EF_CUDA_TEXMODE_UNIFIED EF_CUDA_64BIT_ADDRESS EF_CUDA_ACCELERATORS EF_CUDA_SM90 EF_CUDA_VIRTUAL_SM(EF_CUDA_SM90)"
	.elftype	@"ET_EXEC"


//--------------------- .nv.info                  --------------------------
	.section	.nv.info,"",@"SHT_CUDA_INFO"
	.align	4


	//----- nvinfo : EIATTR_REGCOUNT
	.align		4
        /*0000*/ 	.byte	0x04, 0x2f
        /*0002*/ 	.short	(.L_1 - .L_0)
	.align		4
.L_0:
        /*0004*/ 	.word	index@(triton_poi_fused_mul_3)
        /*0008*/ 	.word	0x0000000a


	//----- nvinfo : EIATTR_MIN_STACK_SIZE
	.align		4
.L_1:
        /*000c*/ 	.byte	0x04, 0x12
        /*000e*/ 	.short	(.L_3 - .L_2)
	.align		4
.L_2:
        /*0010*/ 	.word	index@(triton_poi_fused_mul_3)
        /*0014*/ 	.word	0x00000000


	//----- nvinfo : EIATTR_FRAME_SIZE
	.align		4
.L_3:
        /*0018*/ 	.byte	0x04, 0x11
        /*001a*/ 	.short	(.L_5 - .L_4)
	.align		4
.L_4:
        /*001c*/ 	.word	index@(triton_poi_fused_mul_3)
        /*0020*/ 	.word	0x00000000


	//----- nvinfo : EIATTR_MIN_STACK_SIZE
	.align		4
.L_5:
        /*0024*/ 	.byte	0x04, 0x12
        /*0026*/ 	.short	(.L_7 - .L_6)
	.align		4
.L_6:
        /*0028*/ 	.word	index@(triton_poi_fused_mul_3)
        /*002c*/ 	.word	0x00000000
.L_7:


//--------------------- .nv.info.triton_poi_fused_mul_3 --------------------------
	.section	.nv.info.triton_poi_fused_mul_3,"",@"SHT_CUDA_INFO"
	.sectionflags	@""
	.align	4


	//----- nvinfo : EIATTR_CUDA_API_VERSION
	.align		4
        /*0000*/ 	.byte	0x04, 0x37
        /*0002*/ 	.short	(.L_9 - .L_8)
.L_8:
        /*0004*/ 	.word	0x0000007c


	//----- nvinfo : EIATTR_KPARAM_INFO
	.align		4
.L_9:
        /*0008*/ 	.byte	0x04, 0x17
        /*000a*/ 	.short	(.L_11 - .L_10)
.L_10:
        /*000c*/ 	.word	0x00000000
        /*0010*/ 	.short	0x0002
        /*0012*/ 	.short	0x0010
        /*0014*/ 	.byte	0x00, 0xf0, 0x11, 0x00


	//----- nvinfo : EIATTR_KPARAM_INFO
	.align		4
.L_11:
        /*0018*/ 	.byte	0x04, 0x17
        /*001a*/ 	.short	(.L_13 - .L_12)
.L_12:
        /*001c*/ 	.word	0x00000000
        /*0020*/ 	.short	0x0001
        /*0022*/ 	.short	0x0008
        /*0024*/ 	.byte	0x00, 0xf4, 0x21, 0x00


	//----- nvinfo : EIATTR_KPARAM_INFO
	.align		4
.L_13:
        /*0028*/ 	.byte	0x04, 0x17
        /*002a*/ 	.short	(.L_15 - .L_14)
.L_14:
        /*002c*/ 	.word	0x00000000
        /*0030*/ 	.short	0x0000
        /*0032*/ 	.short	0x0000
        /*0034*/ 	.byte	0x00, 0xf4, 0x21, 0x00


	//----- nvinfo : EIATTR_SPARSE_MMA_MASK
	.align		4
.L_15:
        /*0038*/ 	.byte	0x03, 0x50
        /*003a*/ 	.short	0x0000


	//----- nvinfo : EIATTR_MAXREG_COUNT
	.align		4
        /*003c*/ 	.byte	0x03, 0x1b
        /*003e*/ 	.short	0x00ff


	//----- nvinfo : EIATTR_EXIT_INSTR_OFFSETS
	.align		4
        /*0040*/ 	.byte	0x04, 0x1c
        /*0042*/ 	.short	(.L_17 - .L_16)


	//   ....[0]....
.L_16:
        /*0044*/ 	.word	0x00000150


	//----- nvinfo : EIATTR_REQNTID
	.align		4
.L_17:
        /*0048*/ 	.byte	0x04, 0x10
        /*004a*/ 	.short	(.L_19 - .L_18)
.L_18:
        /*004c*/ 	.word	0x00000080
        /*0050*/ 	.word	0x00000001
        /*0054*/ 	.word	0x00000001


	//----- nvinfo : EIATTR_CBANK_PARAM_SIZE
	.align		4
.L_19:
        /*0058*/ 	.byte	0x03, 0x19
        /*005a*/ 	.short	0x0014


	//----- nvinfo : EIATTR_PARAM_CBANK
	.align		4
        /*005c*/ 	.byte	0x04, 0x0a
        /*005e*/ 	.short	(.L_21 - .L_20)
	.align		4
.L_20:
        /*0060*/ 	.word	index@(.nv.constant0.triton_poi_fused_mul_3)
        /*0064*/ 	.short	0x0210
        /*0066*/ 	.short	0x0014


	//----- nvinfo : EIATTR_SW_WAR
	.align		4
.L_21:
        /*0068*/ 	.byte	0x04, 0x36
        /*006a*/ 	.short	(.L_23 - .L_22)
.L_22:
        /*006c*/ 	.word	0x00000008
.L_23:


//--------------------- .nv.callgraph             --------------------------
	.section	.nv.callgraph,"",@"SHT_CUDA_CALLGRAPH"
	.align	4
	.sectionentsize	8
	.align		4
        /*0000*/ 	.word	0x00000000
	.align		4
        /*0004*/ 	.word	0xffffffff
	.align		4
        /*0008*/ 	.word	0x00000000
	.align		4
        /*000c*/ 	.word	0xfffffffe
	.align		4
        /*0010*/ 	.word	0x00000000
	.align		4
        /*0014*/ 	.word	0xfffffffd
	.align		4
        /*0018*/ 	.word	0x00000000
	.align		4
        /*001c*/ 	.word	0xfffffffc


//--------------------- .text.triton_poi_fused_mul_3 --------------------------
	.section	.text.triton_poi_fused_mul_3,"ax",@progbits
	.align	128
        .global         triton_poi_fused_mul_3
        .type           triton_poi_fused_mul_3,@function
        .size           triton_poi_fused_mul_3,(.L_x_1 - triton_poi_fused_mul_3)
        .other          triton_poi_fused_mul_3,@"STO_CUDA_ENTRY STV_DEFAULT"
triton_poi_fused_mul_3:
.text.triton_poi_fused_mul_3:
[----:B------:R-:W-:Y:S01]  /*0000*/  LDC R1, c[0x0][0x28] ;  /* 0x00000a00ff017b82 */ /* 0x000fe20000000800 */
[----:B------:R-:W1:Y:S07]  /*0010*/  S2R R0, SR_TID.X ;  /* 0x0000000000007919 */ /* 0x000e6e0000002100 */
[----:B------:R-:W2:Y:S01]  /*0020*/  LDC.64 R2, c[0x0][0x210] ;  /* 0x00008400ff027b82 */ /* 0x000ea20000000a00 */
[----:B------:R-:W-:Y:S01]  /*0030*/  ULDC.64 UR4, c[0x0][0x208] ;  /* 0x0000820000047ab9 */ /* 0x000fe20000000a00 */
[----:B------:R-:W3:Y:S01]  /*0040*/  S2R R7, SR_CTAID.X ;  /* 0x0000000000077919 */ /* 0x000ee20000002500 */
[----:B-1----:R-:W-:-:S04]  /*0050*/  SHF.L.U32 R0, R0, 0x1, RZ ;  /* 0x0000000100007819 */ /* 0x002fc800000006ff */
[----:B------:R-:W-:-:S04]  /*0060*/  LOP3.LUT R0, R0, 0xfe, RZ, 0xc0, !PT ;  /* 0x000000fe00007812 */ /* 0x000fc800078ec0ff */
[----:B---3--:R-:W-:-:S04]  /*0070*/  LEA R7, R7, R0, 0x8 ;  /* 0x0000000007077211 */ /* 0x008fc800078e40ff */
[----:B------:R-:W-:-:S04]  /*0080*/  SHF.R.S32.HI R0, RZ, 0x1f, R7 ;  /* 0x0000001fff007819 */ /* 0x000fc80000011407 */
[----:B------:R-:W-:-:S04]  /*0090*/  LEA.HI R0, R0, R7, RZ, 0x5 ;  /* 0x0000000700007211 */ /* 0x000fc800078f28ff */
[----:B------:R-:W-:Y:S02]  /*00a0*/  LOP3.LUT R4, R0, 0xffffffe0, RZ, 0xc0, !PT ;  /* 0xffffffe000047812 */ /* 0x000fe400078ec0ff */
[----:B------:R-:W-:Y:S02]  /*00b0*/  SHF.R.S32.HI R0, RZ, 0x5, R0 ;  /* 0x00000005ff007819 */ /* 0x000fe40000011400 */
[----:B------:R-:W-:-:S05]  /*00c0*/  IADD3 R5, R7, -R4, RZ ;  /* 0x8000000407057210 */ /* 0x000fca0007ffe0ff */
[----:B------:R-:W-:-:S04]  /*00d0*/  IMAD R5, R0, 0x60, R5 ;  /* 0x0000006000057824 */ /* 0x000fc800078e0205 */
[----:B--2---:R-:W-:Y:S02]  /*00e0*/  IMAD.WIDE R2, R5, 0x4, R2 ;  /* 0x0000000405027825 */ /* 0x004fe400078e0202 */
[----:B------:R-:W1:Y:S04]  /*00f0*/  LDC.64 R4, c[0x0][0x218] ;  /* 0x00008600ff047b82 */ /* 0x000e680000000a00 */
[----:B------:R-:W2:Y:S01]  /*0100*/  LDG.E.64 R2, desc[UR4][R2.64] ;  /* 0x0000000402027981 */ /* 0x000ea2000c1e1b00 */
[----:B-1----:R-:W-:-:S04]  /*0110*/  IMAD.WIDE R4, R7, 0x4, R4 ;  /* 0x0000000407047825 */ /* 0x002fc800078e0204 */
[----:B--2---:R-:W-:Y:S01]  /*0120*/  FMUL R6, R2, 0.17677669227123260498 ;  /* 0x3e3504f302067820 */ /* 0x004fe20000400000 */
[----:B------:R-:W-:-:S05]  /*0130*/  FMUL R7, R3, 0.17677669227123260498 ;  /* 0x3e3504f303077820 */ /* 0x000fca0000400000 */
[----:B------:R-:W-:Y:S01]  /*0140*/  STG.E.64 desc[UR4][R4.64], R6 ;  /* 0x0000000604007986 */ /* 0x000fe2000c101b04 */
[----:B------:R-:W-:Y:S05]  /*0150*/  EXIT ;  /* 0x000000000000794d */ /* 0x000fea0003800000 */
.L_x_0:
[----:B------:R-:W-:-:S00]  /*0160*/  BRA `(.L_x_0) ;  /* 0xfffffffc00fc7947 */ /* 0x000fc0000383ffff */
[----:B------:R-:W-:-:S00]  /*0170*/  NOP ;  /* 0x0000000000007918 */ /* 0x000fc00000000000 */
        /* <DEDUP_REMOVED lines=8> */
.L_x_1:


//--------------------- .nv.constant0.triton_poi_fused_mul_3 --------------------------
	.section	.nv.constant0.triton_poi_fused_mul_3,"a",@progbits
	.sectionflags	@""
	.align	4
.nv.constant0.triton_poi_fused_mul_3:
	.zero		548
